//
// Generated by NVIDIA NVVM Compiler
//
// Compiler Build ID: CL-36424714
// Cuda compilation tools, release 13.0, V13.0.88
// Based on NVVM 20.0.0
//

.version 9.0
.target sm_100
.address_size 64

	// .globl	_Z4promPiS_iii

.visible .entry _Z4promPiS_iii(
	.param .u64 .ptr .align 1 _Z4promPiS_iii_param_0,
	.param .u64 .ptr .align 1 _Z4promPiS_iii_param_1,
	.param .u32 _Z4promPiS_iii_param_2,
	.param .u32 _Z4promPiS_iii_param_3,
	.param .u32 _Z4promPiS_iii_param_4
)
{
	.reg .pred 	%p<13>;
	.reg .b32 	%r<115>;
	.reg .b64 	%rd<18>;

	ld.param.u64 	%rd9, [_Z4promPiS_iii_param_0];
	ld.param.u64 	%rd8, [_Z4promPiS_iii_param_1];
	ld.param.u32 	%r30, [_Z4promPiS_iii_param_2];
	ld.param.u32 	%r31, [_Z4promPiS_iii_param_3];
	ld.param.u32 	%r29, [_Z4promPiS_iii_param_4];
	cvta.to.global.u64 	%rd1, %rd9;
	mov.u32 	%r32, %ctaid.y;
	mov.u32 	%r33, %ntid.y;
	mov.u32 	%r34, %tid.y;
	mad.lo.s32 	%r35, %r32, %r33, %r34;
	mov.u32 	%r36, %ctaid.x;
	mov.u32 	%r37, %ntid.x;
	mov.u32 	%r38, %tid.x;
	mad.lo.s32 	%r39, %r36, %r37, %r38;
	setp.ge.s32 	%p1, %r35, %r30;
	setp.ge.s32 	%p2, %r39, %r31;
	or.pred  	%p3, %p1, %p2;
	@%p3 bra 	$L__BB0_15;
	setp.lt.s32 	%p4, %r29, 1;
	mov.b32 	%r114, 0;
	@%p4 bra 	$L__BB0_14;
	and.b32  	%r1, %r29, 15;
	setp.lt.u32 	%p5, %r29, 16;
	mov.b32 	%r107, 0;
	mov.u32 	%r114, %r107;
	@%p5 bra 	$L__BB0_5;
	and.b32  	%r107, %r29, 2147483632;
	neg.s32 	%r101, %r107;
	add.s64 	%rd16, %rd1, 32;
	mov.b32 	%r114, 0;
$L__BB0_4:
	.pragma "nounroll";
	ld.global.u32 	%r44, [%rd16+-32];
	add.s32 	%r45, %r44, %r114;
	ld.global.u32 	%r46, [%rd16+-28];
	add.s32 	%r47, %r46, %r45;
	ld.global.u32 	%r48, [%rd16+-24];
	add.s32 	%r49, %r48, %r47;
	ld.global.u32 	%r50, [%rd16+-20];
	add.s32 	%r51, %r50, %r49;
	ld.global.u32 	%r52, [%rd16+-16];
	add.s32 	%r53, %r52, %r51;
	ld.global.u32 	%r54, [%rd16+-12];
	add.s32 	%r55, %r54, %r53;
	ld.global.u32 	%r56, [%rd16+-8];
	add.s32 	%r57, %r56, %r55;
	ld.global.u32 	%r58, [%rd16+-4];
	add.s32 	%r59, %r58, %r57;
	ld.global.u32 	%r60, [%rd16];
	add.s32 	%r61, %r60, %r59;
	ld.global.u32 	%r62, [%rd16+4];
	add.s32 	%r63, %r62, %r61;
	ld.global.u32 	%r64, [%rd16+8];
	add.s32 	%r65, %r64, %r63;
	ld.global.u32 	%r66, [%rd16+12];
	add.s32 	%r67, %r66, %r65;
	ld.global.u32 	%r68, [%rd16+16];
	add.s32 	%r69, %r68, %r67;
	ld.global.u32 	%r70, [%rd16+20];
	add.s32 	%r71, %r70, %r69;
	ld.global.u32 	%r72, [%rd16+24];
	add.s32 	%r73, %r72, %r71;
	ld.global.u32 	%r74, [%rd16+28];
	add.s32 	%r114, %r74, %r73;
	add.s32 	%r101, %r101, 16;
	add.s64 	%rd16, %rd16, 64;
	setp.ne.s32 	%p6, %r101, 0;
	@%p6 bra 	$L__BB0_4;
$L__BB0_5:
	setp.eq.s32 	%p7, %r1, 0;
	@%p7 bra 	$L__BB0_14;
	and.b32  	%r11, %r29, 7;
	setp.lt.u32 	%p8, %r1, 8;
	@%p8 bra 	$L__BB0_8;
	mul.wide.u32 	%rd10, %r107, 4;
	add.s64 	%rd11, %rd1, %rd10;
	ld.global.u32 	%r76, [%rd11];
	add.s32 	%r77, %r76, %r114;
	ld.global.u32 	%r78, [%rd11+4];
	add.s32 	%r79, %r78, %r77;
	ld.global.u32 	%r80, [%rd11+8];
	add.s32 	%r81, %r80, %r79;
	ld.global.u32 	%r82, [%rd11+12];
	add.s32 	%r83, %r82, %r81;
	ld.global.u32 	%r84, [%rd11+16];
	add.s32 	%r85, %r84, %r83;
	ld.global.u32 	%r86, [%rd11+20];
	add.s32 	%r87, %r86, %r85;
	ld.global.u32 	%r88, [%rd11+24];
	add.s32 	%r89, %r88, %r87;
	ld.global.u32 	%r90, [%rd11+28];
	add.s32 	%r114, %r90, %r89;
	add.s32 	%r107, %r107, 8;
$L__BB0_8:
	setp.eq.s32 	%p9, %r11, 0;
	@%p9 bra 	$L__BB0_14;
	and.b32  	%r17, %r29, 3;
	setp.lt.u32 	%p10, %r11, 4;
	@%p10 bra 	$L__BB0_11;
	mul.wide.u32 	%rd12, %r107, 4;
	add.s64 	%rd13, %rd1, %rd12;
	ld.global.u32 	%r92, [%rd13];
	add.s32 	%r93, %r92, %r114;
	ld.global.u32 	%r94, [%rd13+4];
	add.s32 	%r95, %r94, %r93;
	ld.global.u32 	%r96, [%rd13+8];
	add.s32 	%r97, %r96, %r95;
	ld.global.u32 	%r98, [%rd13+12];
	add.s32 	%r114, %r98, %r97;
	add.s32 	%r107, %r107, 4;
$L__BB0_11:
	setp.eq.s32 	%p11, %r17, 0;
	@%p11 bra 	$L__BB0_14;
	mul.wide.u32 	%rd14, %r107, 4;
	add.s64 	%rd17, %rd1, %rd14;
	neg.s32 	%r112, %r17;
$L__BB0_13:
	.pragma "nounroll";
	ld.global.u32 	%r99, [%rd17];
	add.s32 	%r114, %r99, %r114;
	add.s64 	%rd17, %rd17, 4;
	add.s32 	%r112, %r112, 1;
	setp.ne.s32 	%p12, %r112, 0;
	@%p12 bra 	$L__BB0_13;
$L__BB0_14:
	div.s32 	%r100, %r114, %r29;
	cvta.to.global.u64 	%rd15, %rd8;
	st.global.u32 	[%rd15], %r100;
$L__BB0_15:
	ret;

}


// ===== COMPILED SASS (sm_100) =====

	.target	sm_100

	.elftype	@"ET_EXEC"


//--------------------- .note.nv.tkinfo           --------------------------
	.section	.note.nv.tkinfo,"",@"SHT_NOTE"
	.sectionflags	@"SHF_NOTE_NV_TKINFO"
	.tkinfo
        /*0018*/ 	.word	0x00000002
        /*0030*/ 	.string	""
        /*0030*/ 	.string	"ptxas"
        /*0030*/ 	.string	"Cuda compilation tools, release 13.0, V13.0.88"
        /*0030*/ 	.string	"Build cuda_13.0.r13.0/compiler.36424714_0"
        /*0030*/ 	.string	"-arch sm_100 -m 64 "



//--------------------- .note.nv.cuinfo           --------------------------
	.section	.note.nv.cuinfo,"",@"SHT_NOTE"
	.sectionflags	@"SHF_NOTE_NV_CUINFO"
        /*0018*/ 	.short	0x0002
        /*001a*/ 	.short	0x0064
        /*001c*/ 	.short	0x0082
	.zero		2


//--------------------- .nv.info                  --------------------------
	.section	.nv.info,"",@"SHT_CUDA_INFO"
	.align	4


	//----- nvinfo : EIATTR_REGCOUNT
	.align		4
        /*0000*/ 	.byte	0x04, 0x2f
        /*0002*/ 	.short	(.L_1 - .L_0)
	.align		4
.L_0:
        /*0004*/ 	.word	index@(_Z4promPiS_iii)
        /*0008*/ 	.word	0x0000001a


	//----- nvinfo : EIATTR_FRAME_SIZE
	.align		4
.L_1:
        /*000c*/ 	.byte	0x04, 0x11
        /*000e*/ 	.short	(.L_3 - .L_2)
	.align		4
.L_2:
        /*0010*/ 	.word	index@(_Z4promPiS_iii)
        /*0014*/ 	.word	0x00000000


	//----- nvinfo : EIATTR_MIN_STACK_SIZE
	.align		4
.L_3:
        /*0018*/ 	.byte	0x04, 0x12
        /*001a*/ 	.short	(.L_5 - .L_4)
	.align		4
.L_4:
        /*001c*/ 	.word	index@(_Z4promPiS_iii)
        /*0020*/ 	.word	0x00000000
.L_5:


//--------------------- .nv.compat                --------------------------
	.section	.nv.compat,"",@"SHT_CUDA_COMPAT_INFO"
	.align	4
        /*0000*/ 	.byte	0x02, 0x09, 0x00, 0x00, 0x02, 0x02, 0x01, 0x00, 0x02, 0x05, 0x05, 0x00, 0x03, 0x07, 0x01, 0x01
        /*0010*/ 	.byte	0x02, 0x03, 0x00, 0x00, 0x02, 0x06, 0x01, 0x00, 0x04, 0x0b, 0x08, 0x00, 0x09, 0x00, 0x00, 0x00
        /*0020*/ 	.byte	0x00, 0x00, 0x00, 0x00


//--------------------- .nv.info._Z4promPiS_iii   --------------------------
	.section	.nv.info._Z4promPiS_iii,"",@"SHT_CUDA_INFO"
	.sectionflags	@""
	.align	4


	//----- nvinfo : EIATTR_CUDA_API_VERSION
	.align		4
        /*0000*/ 	.byte	0x04, 0x37
        /*0002*/ 	.short	(.L_7 - .L_6)
.L_6:
        /*0004*/ 	.word	0x00000082


	//----- nvinfo : EIATTR_KPARAM_INFO
	.align		4
.L_7:
        /*0008*/ 	.byte	0x04, 0x17
        /*000a*/ 	.short	(.L_9 - .L_8)
.L_8:
        /*000c*/ 	.word	0x00000000
        /*0010*/ 	.short	0x0004
        /*0012*/ 	.short	0x0018
        /*0014*/ 	.byte	0x00, 0xf0, 0x11, 0x00


	//----- nvinfo : EIATTR_KPARAM_INFO
	.align		4
.L_9:
        /*0018*/ 	.byte	0x04, 0x17
        /*001a*/ 	.short	(.L_11 - .L_10)
.L_10:
        /*001c*/ 	.word	0x00000000
        /*0020*/ 	.short	0x0003
        /*0022*/ 	.short	0x0014
        /*0024*/ 	.byte	0x00, 0xf0, 0x11, 0x00


	//----- nvinfo : EIATTR_KPARAM_INFO
	.align		4
.L_11:
        /*0028*/ 	.byte	0x04, 0x17
        /*002a*/ 	.short	(.L_13 - .L_12)
.L_12:
        /*002c*/ 	.word	0x00000000
        /*0030*/ 	.short	0x0002
        /*0032*/ 	.short	0x0010
        /*0034*/ 	.byte	0x00, 0xf0, 0x11, 0x00


	//----- nvinfo : EIATTR_KPARAM_INFO
	.align		4
.L_13:
        /*0038*/ 	.byte	0x04, 0x17
        /*003a*/ 	.short	(.L_15 - .L_14)
.L_14:
        /*003c*/ 	.word	0x00000000
        /*0040*/ 	.short	0x0001
        /*0042*/ 	.short	0x0008
        /*0044*/ 	.byte	0x00, 0xf5, 0x21, 0x00


	//----- nvinfo : EIATTR_KPARAM_INFO
	.align		4
.L_15:
        /*0048*/ 	.byte	0x04, 0x17
        /*004a*/ 	.short	(.L_17 - .L_16)
.L_16:
        /*004c*/ 	.word	0x00000000
        /*0050*/ 	.short	0x0000
        /*0052*/ 	.short	0x0000
        /*0054*/ 	.byte	0x00, 0xf5, 0x21, 0x00


	//----- nvinfo : EIATTR_SPARSE_MMA_MASK
	.align		4
.L_17:
        /*0058*/ 	.byte	0x03, 0x50
        /*005a*/ 	.short	0x0000


	//----- nvinfo : EIATTR_MAXREG_COUNT
	.align		4
        /*005c*/ 	.byte	0x03, 0x1b
        /*005e*/ 	.short	0x00ff


	//----- nvinfo : EIATTR_MERCURY_ISA_VERSION
	.align		4
        /*0060*/ 	.byte	0x03, 0x5f
        /*0062*/ 	.short	0x0101


	//----- nvinfo : EIATTR_VRC_CTA_INIT_COUNT
	.align		4
        /*0064*/ 	.byte	0x02, 0x4a
	.zero		1
	.zero		1


	//----- nvinfo : EIATTR_EXIT_INSTR_OFFSETS
	.align		4
        /*0068*/ 	.byte	0x04, 0x1c
        /*006a*/ 	.short	(.L_19 - .L_18)


	//   ....[0]....
.L_18:
        /*006c*/ 	.word	0x000000c0


	//   ....[1]....
        /*0070*/ 	.word	0x00000830


	//----- nvinfo : EIATTR_CBANK_PARAM_SIZE
	.align		4
.L_19:
        /*0074*/ 	.byte	0x03, 0x19
        /*0076*/ 	.short	0x001c


	//----- nvinfo : EIATTR_PARAM_CBANK
	.align		4
        /*0078*/ 	.byte	0x04, 0x0a
        /*007a*/ 	.short	(.L_21 - .L_20)
	.align		4
.L_20:
        /*007c*/ 	.word	index@(.nv.constant0._Z4promPiS_iii)
        /*0080*/ 	.short	0x0380
        /*0082*/ 	.short	0x001c


	//----- nvinfo : EIATTR_SW_WAR
	.align		4
.L_21:
        /*0084*/ 	.byte	0x04, 0x36
        /*0086*/ 	.short	(.L_23 - .L_22)
.L_22:
        /*0088*/ 	.word	0x00000008
.L_23:


//--------------------- .nv.callgraph             --------------------------
	.section	.nv.callgraph,"",@"SHT_CUDA_CALLGRAPH"
	.align	4
	.sectionentsize	8
	.align		4
        /*0000*/ 	.word	0x00000000
	.align		4
        /*0004*/ 	.word	0xffffffff
	.align		4
        /*0008*/ 	.word	0x00000000
	.align		4
        /*000c*/ 	.word	0xfffffffe
	.align		4
        /*0010*/ 	.word	0x00000000
	.align		4
        /*0014*/ 	.word	0xfffffffd
	.align		4
        /*0018*/ 	.word	0x00000000
	.align		4
        /*001c*/ 	.word	0xfffffffc


//--------------------- .text._Z4promPiS_iii      --------------------------
	.section	.text._Z4promPiS_iii,"ax",@progbits
	.align	128
        .global         _Z4promPiS_iii
        .type           _Z4promPiS_iii,@function
        .size           _Z4promPiS_iii,(.L_x_7 - _Z4promPiS_iii)
        .other          _Z4promPiS_iii,@"STO_CUDA_ENTRY STV_DEFAULT"
_Z4promPiS_iii:
.text._Z4promPiS_iii:
[----:B------:R-:W-:Y:S01]  /*0000*/  LDC R1, c[0x0][0x37c] ;  /* 0x0000df00ff017b82 */ /* 0x000fe20000000800 */
[----:B------:R-:W0:Y:S07]  /*0010*/  S2R R5, SR_TID.X ;  /* 0x0000000000057919 */ /* 0x000e2e0000002100 */
[----:B------:R-:W1:Y:S01]  /*0020*/  LDC R0, c[0x0][0x364] ;  /* 0x0000d900ff007b82 */ /* 0x000e620000000800 */
[----:B------:R-:W2:Y:S01]  /*0030*/  LDCU.64 UR6, c[0x0][0x390] ;  /* 0x00007200ff0677ac */ /* 0x000ea20008000a00 */
[----:B------:R-:W1:Y:S06]  /*0040*/  S2R R3, SR_TID.Y ;  /* 0x0000000000037919 */ /* 0x000e6c0000002200 */
[----:B------:R-:W0:Y:S08]  /*0050*/  S2UR UR5, SR_CTAID.X ;  /* 0x00000000000579c3 */ /* 0x000e300000002500 */
[----:B------:R-:W0:Y:S08]  /*0060*/  LDC R2, c[0x0][0x360] ;  /* 0x0000d800ff027b82 */ /* 0x000e300000000800 */
[----:B------:R-:W1:Y:S01]  /*0070*/  S2UR UR4, SR_CTAID.Y ;  /* 0x00000000000479c3 */ /* 0x000e620000002600 */
[----:B0-----:R-:W-:-:S05]  /*0080*/  IMAD R2, R2, UR5, R5 ;  /* 0x0000000502027c24 */ /* 0x001fca000f8e0205 */
[----:B--2---:R-:W-:Y:S01]  /*0090*/  ISETP.GE.AND P0, PT, R2, UR7, PT ;  /* 0x0000000702007c0c */ /* 0x004fe2000bf06270 */
[----:B-1----:R-:W-:-:S05]  /*00a0*/  IMAD R0, R0, UR4, R3 ;  /* 0x0000000400007c24 */ /* 0x002fca000f8e0203 */
[----:B------:R-:W-:-:S13]  /*00b0*/  ISETP.GE.OR P0, PT, R0, UR6, P0 ;  /* 0x0000000600007c0c */ /* 0x000fda0008706670 */
[----:B------:R-:W-:Y:S05]  /*00c0*/  @P0 EXIT ;  /* 0x000000000000094d */ /* 0x000fea0003800000 */
[----:B------:R-:W0:Y:S01]  /*00d0*/  LDC R0, c[0x0][0x398] ;  /* 0x0000e600ff007b82 */ /* 0x000e220000000800 */
[----:B------:R-:W1:Y:S01]  /*00e0*/  LDCU.64 UR6, c[0x0][0x358] ;  /* 0x00006b00ff0677ac */ /* 0x000e620008000a00 */
[----:B------:R-:W-:Y:S01]  /*00f0*/  IMAD.MOV.U32 R3, RZ, RZ, RZ ;  /* 0x000000ffff037224 */ /* 0x000fe200078e00ff */
[----:B0-----:R-:W-:-:S13]  /*0100*/  ISETP.GE.AND P0, PT, R0, 0x1, PT ;  /* 0x000000010000780c */ /* 0x001fda0003f06270 */
[----:B-1----:R-:W-:Y:S05]  /*0110*/  @!P0 BRA `(.L_x_0) ;  /* 0x0000000400608947 */ /* 0x002fea0003800000 */
[C---:B------:R-:W-:Y:S02]  /*0120*/  ISETP.GE.U32.AND P1, PT, R0.reuse, 0x10, PT ;  /* 0x000000100000780c */ /* 0x040fe40003f26070 */
[----:B------:R-:W-:Y:S02]  /*0130*/  CS2R R2, SRZ ;  /* 0x0000000000027805 */ /* 0x000fe4000001ff00 */
[----:B------:R-:W-:-:S04]  /*0140*/  LOP3.LUT R23, R0, 0xf, RZ, 0xc0, !PT ;  /* 0x0000000f00177812 */ /* 0x000fc800078ec0ff */
[----:B------:R-:W-:-:S05]  /*0150*/  ISETP.NE.AND P0, PT, R23, RZ, PT ;  /* 0x000000ff1700720c */ /* 0x000fca0003f05270 */
[----:B------:R-:W-:Y:S08]  /*0160*/  @!P1 BRA `(.L_x_1) ;  /* 0x0000000000989947 */ /* 0x000ff00003800000 */
[----:B------:R-:W0:Y:S01]  /*0170*/  LDCU.64 UR4, c[0x0][0x380] ;  /* 0x00007000ff0477ac */ /* 0x000e220008000a00 */
[----:B------:R-:W-:Y:S01]  /*0180*/  LOP3.LUT R2, R0, 0x7ffffff0, RZ, 0xc0, !PT ;  /* 0x7ffffff000027812 */ /* 0x000fe200078ec0ff */
[----:B------:R-:W-:-:S04]  /*0190*/  IMAD.MOV.U32 R3, RZ, RZ, RZ ;  /* 0x000000ffff037224 */ /* 0x000fc800078e00ff */
[----:B------:R-:W-:Y:S01]  /*01a0*/  IMAD.MOV R6, RZ, RZ, -R2 ;  /* 0x000000ffff067224 */ /* 0x000fe200078e0a02 */
[----:B0-----:R-:W-:-:S04]  /*01b0*/  UIADD3 UR4, UP0, UPT, UR4, 0x20, URZ ;  /* 0x0000002004047890 */ /* 0x001fc8000ff1e0ff */
[----:B------:R-:W-:Y:S02]  /*01c0*/  UIADD3.X UR5, UPT, UPT, URZ, UR5, URZ, UP0, !UPT ;  /* 0x00000005ff057290 */ /* 0x000fe400087fe4ff */
[----:B------:R-:W-:-:S04]  /*01d0*/  IMAD.U32 R12, RZ, RZ, UR4 ;  /* 0x00000004ff0c7e24 */ /* 0x000fc8000f8e00ff */
[----:B------:R-:W-:-:S07]  /*01e0*/  IMAD.U32 R5, RZ, RZ, UR5 ;  /* 0x00000005ff057e24 */ /* 0x000fce000f8e00ff */
.L_x_2:
[----:B------:R-:W-:-:S05]  /*01f0*/  IMAD.MOV.U32 R4, RZ, RZ, R12 ;  /* 0x000000ffff047224 */ /* 0x000fca00078e000c */
[----:B------:R-:W2:Y:S04]  /*0200*/  LDG.E R12, desc[UR6][R4.64+-0x20] ;  /* 0xffffe006040c7981 */ /* 0x000ea8000c1e1900 */
[----:B------:R-:W2:Y:S04]  /*0210*/  LDG.E R11, desc[UR6][R4.64+-0x1c] ;  /* 0xffffe406040b7981 */ /* 0x000ea8000c1e1900 */
[----:B------:R-:W3:Y:S04]  /*0220*/  LDG.E R14, desc[UR6][R4.64+-0x18] ;  /* 0xffffe806040e7981 */ /* 0x000ee8000c1e1900 */
[----:B------:R-:W3:Y:S04]  /*0230*/  LDG.E R13, desc[UR6][R4.64+-0x14] ;  /* 0xffffec06040d7981 */ /* 0x000ee8000c1e1900 */
[----:B------:R-:W4:Y:S04]  /*0240*/  LDG.E R16, desc[UR6][R4.64+-0x10] ;  /* 0xfffff00604107981 */ /* 0x000f28000c1e1900 */
[----:B------:R-:W4:Y:S04]  /*0250*/  LDG.E R15, desc[UR6][R4.64+-0xc] ;  /* 0xfffff406040f7981 */ /* 0x000f28000c1e1900 */
[----:B------:R-:W5:Y:S04]  /*0260*/  LDG.E R18, desc[UR6][R4.64+-0x8] ;  /* 0xfffff80604127981 */ /* 0x000f68000c1e1900 */
        /* <DEDUP_REMOVED lines=8> */
[----:B------:R0:W5:Y:S01]  /*02f0*/  LDG.E R7, desc[UR6][R4.64+0x1c] ;  /* 0x00001c0604077981 */ /* 0x000162000c1e1900 */
[----:B------:R-:W-:-:S05]  /*0300*/  VIADD R6, R6, 0x10 ;  /* 0x0000001006067836 */ /* 0x000fca0000000000 */
[----:B------:R-:W-:Y:S02]  /*0310*/  ISETP.NE.AND P1, PT, R6, RZ, PT ;  /* 0x000000ff0600720c */ /* 0x000fe40003f25270 */
[----:B--2---:R-:W-:Y:S02]  /*0320*/  IADD3 R11, PT, PT, R11, R12, R3 ;  /* 0x0000000c0b0b7210 */ /* 0x004fe40007ffe003 */
[----:B------:R-:W-:-:S05]  /*0330*/  IADD3 R12, P2, PT, R4, 0x40, RZ ;  /* 0x00000040040c7810 */ /* 0x000fca0007f5e0ff */
[----:B0-----:R-:W-:Y:S01]  /*0340*/  IMAD.X R5, RZ, RZ, R5, P2 ;  /* 0x000000ffff057224 */ /* 0x001fe200010e0605 */
[----:B---3--:R-:W-:-:S04]  /*0350*/  IADD3 R11, PT, PT, R13, R14, R11 ;  /* 0x0000000e0d0b7210 */ /* 0x008fc80007ffe00b */
[----:B----4-:R-:W-:-:S04]  /*0360*/  IADD3 R11, PT, PT, R15, R16, R11 ;  /* 0x000000100f0b7210 */ /* 0x010fc80007ffe00b */
[----:B-----5:R-:W-:-:S04]  /*0370*/  IADD3 R11, PT, PT, R17, R18, R11 ;  /* 0x00000012110b7210 */ /* 0x020fc80007ffe00b */
[----:B------:R-:W-:-:S04]  /*0380*/  IADD3 R11, PT, PT, R19, R20, R11 ;  /* 0x00000014130b7210 */ /* 0x000fc80007ffe00b */
[----:B------:R-:W-:-:S04]  /*0390*/  IADD3 R11, PT, PT, R21, R22, R11 ;  /* 0x00000016150b7210 */ /* 0x000fc80007ffe00b */
[----:B------:R-:W-:-:S04]  /*03a0*/  IADD3 R9, PT, PT, R10, R9, R11 ;  /* 0x000000090a097210 */ /* 0x000fc80007ffe00b */
[----:B------:R-:W-:Y:S01]  /*03b0*/  IADD3 R3, PT, PT, R7, R8, R9 ;  /* 0x0000000807037210 */ /* 0x000fe20007ffe009 */
[----:B------:R-:W-:Y:S06]  /*03c0*/  @P1 BRA `(.L_x_2) ;  /* 0xfffffffc00881947 */ /* 0x000fec000383ffff */
.L_x_1:
[----:B------:R-:W-:Y:S05]  /*03d0*/  @!P0 BRA `(.L_x_0) ;  /* 0x0000000000b08947 */ /* 0x000fea0003800000 */
[----:B------:R-:W-:Y:S02]  /*03e0*/  ISETP.GE.U32.AND P0, PT, R23, 0x8, PT ;  /* 0x000000081700780c */ /* 0x000fe40003f06070 */
[----:B------:R-:W-:-:S04]  /*03f0*/  LOP3.LUT R14, R0, 0x7, RZ, 0xc0, !PT ;  /* 0x00000007000e7812 */ /* 0x000fc800078ec0ff */
[----:B------:R-:W-:-:S07]  /*0400*/  ISETP.NE.AND P1, PT, R14, RZ, PT ;  /* 0x000000ff0e00720c */ /* 0x000fce0003f25270 */
[----:B------:R-:W-:Y:S06]  /*0410*/  @!P0 BRA `(.L_x_3) ;  /* 0x00000000003c8947 */ /* 0x000fec0003800000 */
[----:B------:R-:W0:Y:S02]  /*0420*/  LDC.64 R4, c[0x0][0x380] ;  /* 0x0000e000ff047b82 */ /* 0x000e240000000a00 */
[----:B0-----:R-:W-:-:S05]  /*0430*/  IMAD.WIDE.U32 R4, R2, 0x4, R4 ;  /* 0x0000000402047825 */ /* 0x001fca00078e0004 */
[----:B------:R-:W2:Y:S04]  /*0440*/  LDG.E R6, desc[UR6][R4.64] ;  /* 0x0000000604067981 */ /* 0x000ea8000c1e1900 */
[----:B------:R-:W2:Y:S04]  /*0450*/  LDG.E R7, desc[UR6][R4.64+0x4] ;  /* 0x0000040604077981 */ /* 0x000ea8000c1e1900 */
[----:B------:R-:W3:Y:S04]  /*0460*/  LDG.E R9, desc[UR6][R4.64+0x8] ;  /* 0x0000080604097981 */ /* 0x000ee8000c1e1900 */
[----:B------:R-:W3:Y:S04]  /*0470*/  LDG.E R8, desc[UR6][R4.64+0xc] ;  /* 0x00000c0604087981 */ /* 0x000ee8000c1e1900 */
[----:B------:R-:W4:Y:S04]  /*0480*/  LDG.E R11, desc[UR6][R4.64+0x10] ;  /* 0x00001006040b7981 */ /* 0x000f28000c1e1900 */
[----:B------:R-:W4:Y:S04]  /*0490*/  LDG.E R10, desc[UR6][R4.64+0x14] ;  /* 0x00001406040a7981 */ /* 0x000f28000c1e1900 */
[----:B------:R-:W5:Y:S04]  /*04a0*/  LDG.E R13, desc[UR6][R4.64+0x18] ;  /* 0x00001806040d7981 */ /* 0x000f68000c1e1900 */
[----:B------:R-:W5:Y:S01]  /*04b0*/  LDG.E R12, desc[UR6][R4.64+0x1c] ;  /* 0x00001c06040c7981 */ /* 0x000f62000c1e1900 */
[----:B------:R-:W-:Y:S01]  /*04c0*/  VIADD R2, R2, 0x8 ;  /* 0x0000000802027836 */ /* 0x000fe20000000000 */
[----:B--2---:R-:W-:-:S04]  /*04d0*/  IADD3 R6, PT, PT, R7, R6, R3 ;  /* 0x0000000607067210 */ /* 0x004fc80007ffe003 */
[----:B---3--:R-:W-:-:S04]  /*04e0*/  IADD3 R6, PT, PT, R8, R9, R6 ;  /* 0x0000000908067210 */ /* 0x008fc80007ffe006 */
[----:B----4-:R-:W-:-:S04]  /*04f0*/  IADD3 R6, PT, PT, R10, R11, R6 ;  /* 0x0000000b0a067210 */ /* 0x010fc80007ffe006 */
[----:B-----5:R-:W-:-:S07]  /*0500*/  IADD3 R3, PT, PT, R12, R13, R6 ;  /* 0x0000000d0c037210 */ /* 0x020fce0007ffe006 */
.L_x_3:
        /* <DEDUP_REMOVED lines=10> */
[----:B------:R-:W3:Y:S01]  /*05b0*/  LDG.E R9, desc[UR6][R4.64+0xc] ;  /* 0x00000c0604097981 */ /* 0x000ee2000c1e1900 */
[----:B------:R-:W-:Y:S01]  /*05c0*/  VIADD R2, R2, 0x4 ;  /* 0x0000000402027836 */ /* 0x000fe20000000000 */
[----:B--2---:R-:W-:-:S04]  /*05d0*/  IADD3 R3, PT, PT, R7, R8, R3 ;  /* 0x0000000807037210 */ /* 0x004fc80007ffe003 */
[----:B---3--:R-:W-:-:S07]  /*05e0*/  IADD3 R3, PT, PT, R9, R10, R3 ;  /* 0x0000000a09037210 */ /* 0x008fce0007ffe003 */
.L_x_4:
[----:B------:R-:W-:Y:S05]  /*05f0*/  @!P1 BRA `(.L_x_0) ;  /* 0x0000000000289947 */ /* 0x000fea0003800000 */
[----:B------:R-:W0:Y:S01]  /*0600*/  LDC.64 R4, c[0x0][0x380] ;  /* 0x0000e000ff047b82 */ /* 0x000e220000000a00 */
[----:B------:R-:W-:Y:S02]  /*0610*/  IMAD.MOV R6, RZ, RZ, -R6 ;  /* 0x000000ffff067224 */ /* 0x000fe400078e0a06 */
[----:B0-----:R-:W-:-:S07]  /*0620*/  IMAD.WIDE.U32 R4, R2, 0x4, R4 ;  /* 0x0000000402047825 */ /* 0x001fce00078e0004 */
.L_x_5:
[----:B------:R0:W2:Y:S01]  /*0630*/  LDG.E R2, desc[UR6][R4.64] ;  /* 0x0000000604027981 */ /* 0x0000a2000c1e1900 */
[----:B------:R-:W-:-:S05]  /*0640*/  VIADD R6, R6, 0x1 ;  /* 0x0000000106067836 */ /* 0x000fca0000000000 */
[----:B------:R-:W-:Y:S02]  /*0650*/  ISETP.NE.AND P0, PT, R6, RZ, PT ;  /* 0x000000ff0600720c */ /* 0x000fe40003f05270 */
[----:B0-----:R-:W-:-:S05]  /*0660*/  IADD3 R4, P1, PT, R4, 0x4, RZ ;  /* 0x0000000404047810 */ /* 0x001fca0007f3e0ff */
[----:B------:R-:W-:Y:S02]  /*0670*/  IMAD.X R5, RZ, RZ, R5, P1 ;  /* 0x000000ffff057224 */ /* 0x000fe400008e0605 */
[----:B--2---:R-:W-:-:S04]  /*0680*/  IMAD.IADD R3, R2, 0x1, R3 ;  /* 0x0000000102037824 */ /* 0x004fc800078e0203 */
[----:B------:R-:W-:Y:S05]  /*0690*/  @P0 BRA `(.L_x_5) ;  /* 0xfffffffc00e40947 */ /* 0x000fea000383ffff */
.L_x_0:
[----:B------:R-:W-:-:S04]  /*06a0*/  IABS R7, R0 ;  /* 0x0000000000077213 */ /* 0x000fc80000000000 */
[----:B------:R-:W0:Y:S08]  /*06b0*/  I2F.RP R2, R7 ;  /* 0x0000000700027306 */ /* 0x000e300000209400 */
[----:B0-----:R-:W0:Y:S02]  /*06c0*/  MUFU.RCP R2, R2 ;  /* 0x0000000200027308 */ /* 0x001e240000001000 */
[----:B0-----:R-:W-:-:S06]  /*06d0*/  VIADD R4, R2, 0xffffffe ;  /* 0x0ffffffe02047836 */ /* 0x001fcc0000000000 */
[----:B------:R0:W1:Y:S02]  /*06e0*/  F2I.FTZ.U32.TRUNC.NTZ R5, R4 ;  /* 0x0000000400057305 */ /* 0x000064000021f000 */
[----:B0-----:R-:W-:Y:S02]  /*06f0*/  IMAD.MOV.U32 R4, RZ, RZ, RZ ;  /* 0x000000ffff047224 */ /* 0x001fe400078e00ff */
[----:B-1----:R-:W-:-:S04]  /*0700*/  IMAD.MOV R6, RZ, RZ, -R5 ;  /* 0x000000ffff067224 */ /* 0x002fc800078e0a05 */
[----:B------:R-:W-:Y:S01]  /*0710*/  IMAD R9, R6, R7, RZ ;  /* 0x0000000706097224 */ /* 0x000fe200078e02ff */
[----:B------:R-:W-:-:S03]  /*0720*/  IABS R6, R3 ;  /* 0x0000000300067213 */ /* 0x000fc60000000000 */
[----:B------:R-:W-:Y:S01]  /*0730*/  IMAD.HI.U32 R5, R5, R9, R4 ;  /* 0x0000000905057227 */ /* 0x000fe200078e0004 */
[----:B------:R-:W-:-:S04]  /*0740*/  LOP3.LUT R4, R3, R0, RZ, 0x3c, !PT ;  /* 0x0000000003047212 */ /* 0x000fc800078e3cff */
[----:B------:R-:W-:Y:S01]  /*0750*/  ISETP.GE.AND P1, PT, R4, RZ, PT ;  /* 0x000000ff0400720c */ /* 0x000fe20003f26270 */
[----:B------:R-:W-:-:S04]  /*0760*/  IMAD.HI.U32 R5, R5, R6, RZ ;  /* 0x0000000605057227 */ /* 0x000fc800078e00ff */
[----:B------:R-:W-:-:S04]  /*0770*/  IMAD.MOV R2, RZ, RZ, -R5 ;  /* 0x000000ffff027224 */ /* 0x000fc800078e0a05 */
[----:B------:R-:W-:-:S05]  /*0780*/  IMAD R2, R7, R2, R6 ;  /* 0x0000000207027224 */ /* 0x000fca00078e0206 */
[----:B------:R-:W-:-:S13]  /*0790*/  ISETP.GT.U32.AND P2, PT, R7, R2, PT ;  /* 0x000000020700720c */ /* 0x000fda0003f44070 */
[----:B------:R-:W-:Y:S02]  /*07a0*/  @!P2 IMAD.IADD R2, R2, 0x1, -R7 ;  /* 0x000000010202a824 */ /* 0x000fe400078e0a07 */
[----:B------:R-:W-:Y:S01]  /*07b0*/  @!P2 VIADD R5, R5, 0x1 ;  /* 0x000000010505a836 */ /* 0x000fe20000000000 */
[----:B------:R-:W-:Y:S02]  /*07c0*/  ISETP.NE.AND P2, PT, R0, RZ, PT ;  /* 0x000000ff0000720c */ /* 0x000fe40003f45270 */
[----:B------:R-:W-:Y:S02]  /*07d0*/  ISETP.GE.U32.AND P0, PT, R2, R7, PT ;  /* 0x000000070200720c */ /* 0x000fe40003f06070 */
[----:B------:R-:W0:Y:S11]  /*07e0*/  LDC.64 R2, c[0x0][0x388] ;  /* 0x0000e200ff027b82 */ /* 0x000e360000000a00 */
[----:B------:R-:W-:-:S04]  /*07f0*/  @P0 VIADD R5, R5, 0x1 ;  /* 0x0000000105050836 */ /* 0x000fc80000000000 */
[----:B------:R-:W-:Y:S01]  /*0800*/  @!P1 IMAD.MOV R5, RZ, RZ, -R5 ;  /* 0x000000ffff059224 */ /* 0x000fe200078e0a05 */
[----:B------:R-:W-:-:S05]  /*0810*/  @!P2 LOP3.LUT R5, RZ, R0, RZ, 0x33, !PT ;  /* 0x00000000ff05a212 */ /* 0x000fca00078e33ff */
[----:B0-----:R-:W-:Y:S01]  /*0820*/  STG.E desc[UR6][R2.64], R5 ;  /* 0x0000000502007986 */ /* 0x001fe2000c101906 */
[----:B------:R-:W-:Y:S05]  /*0830*/  EXIT ;  /* 0x000000000000794d */ /* 0x000fea0003800000 */
.L_x_6:
[----:B------:R-:W-:-:S00]  /*0840*/  BRA `(.L_x_6) ;  /* 0xfffffffc00fc7947 */ /* 0x000fc0000383ffff */
[----:B------:R-:W-:-:S00]  /*0850*/  NOP ;  /* 0x0000000000007918 */ /* 0x000fc00000000000 */
        /* <DEDUP_REMOVED lines=10> */
.L_x_7:


//--------------------- .nv.shared.reserved.0     --------------------------
	.section	.nv.shared.reserved.0,"aw",@nobits
	.weak		__nv_reservedSMEM_offset_0_alias
	.size		__nv_reservedSMEM_offset_0_alias, 0, 64
	.other		__nv_reservedSMEM_offset_0_alias,@"STO_CUDA_RESERVED_SHARED STV_DEFAULT"
__nv_reservedSMEM_offset_0_alias:
	.zero		0
	.zero		64


//--------------------- .nv.constant0._Z4promPiS_iii --------------------------
	.section	.nv.constant0._Z4promPiS_iii,"a",@progbits
	.sectionflags	@""
	.align	4
.nv.constant0._Z4promPiS_iii:
	.zero		924


//--------------------- SYMBOLS --------------------------

	.type		.nv.reservedSmem.offset0,@object
	.size		.nv.reservedSmem.offset0,0x4
